//
// Generated by NVIDIA NVVM Compiler
//
// Compiler Build ID: CL-36424714
// Cuda compilation tools, release 13.0, V13.0.88
// Based on NVVM 20.0.0
//

.version 9.0
.target sm_100
.address_size 64

	// .globl	_Z14simpleMultiplyPfS_S_

.visible .entry _Z14simpleMultiplyPfS_S_(
	.param .u64 .ptr .align 1 _Z14simpleMultiplyPfS_S__param_0,
	.param .u64 .ptr .align 1 _Z14simpleMultiplyPfS_S__param_1,
	.param .u64 .ptr .align 1 _Z14simpleMultiplyPfS_S__param_2
)
{
	.reg .pred 	%p<4>;
	.reg .b32 	%r<12>;
	.reg .b32 	%f<97>;
	.reg .b64 	%rd<13>;

	ld.param.u64 	%rd1, [_Z14simpleMultiplyPfS_S__param_0];
	ld.param.u64 	%rd2, [_Z14simpleMultiplyPfS_S__param_1];
	ld.param.u64 	%rd3, [_Z14simpleMultiplyPfS_S__param_2];
	mov.u32 	%r3, %ctaid.y;
	mov.u32 	%r4, %ntid.y;
	mov.u32 	%r5, %tid.y;
	mad.lo.s32 	%r1, %r3, %r4, %r5;
	mov.u32 	%r6, %ctaid.x;
	mov.u32 	%r7, %ntid.x;
	mov.u32 	%r8, %tid.x;
	mad.lo.s32 	%r2, %r6, %r7, %r8;
	setp.gt.u32 	%p1, %r1, 511;
	setp.gt.s32 	%p2, %r2, 511;
	or.pred  	%p3, %p1, %p2;
	@%p3 bra 	$L__BB0_2;
	cvta.to.global.u64 	%rd4, %rd3;
	cvta.to.global.u64 	%rd5, %rd1;
	cvta.to.global.u64 	%rd6, %rd2;
	shl.b32 	%r9, %r1, 5;
	mul.wide.u32 	%rd7, %r9, 4;
	add.s64 	%rd8, %rd5, %rd7;
	ld.global.f32 	%f1, [%rd8];
	mul.wide.s32 	%rd9, %r2, 4;
	add.s64 	%rd10, %rd6, %rd9;
	ld.global.f32 	%f2, [%rd10];
	fma.rn.f32 	%f3, %f1, %f2, 0f00000000;
	ld.global.f32 	%f4, [%rd8+4];
	ld.global.f32 	%f5, [%rd10+2048];
	fma.rn.f32 	%f6, %f4, %f5, %f3;
	ld.global.f32 	%f7, [%rd8+8];
	ld.global.f32 	%f8, [%rd10+4096];
	fma.rn.f32 	%f9, %f7, %f8, %f6;
	ld.global.f32 	%f10, [%rd8+12];
	ld.global.f32 	%f11, [%rd10+6144];
	fma.rn.f32 	%f12, %f10, %f11, %f9;
	ld.global.f32 	%f13, [%rd8+16];
	ld.global.f32 	%f14, [%rd10+8192];
	fma.rn.f32 	%f15, %f13, %f14, %f12;
	ld.global.f32 	%f16, [%rd8+20];
	ld.global.f32 	%f17, [%rd10+10240];
	fma.rn.f32 	%f18, %f16, %f17, %f15;
	ld.global.f32 	%f19, [%rd8+24];
	ld.global.f32 	%f20, [%rd10+12288];
	fma.rn.f32 	%f21, %f19, %f20, %f18;
	ld.global.f32 	%f22, [%rd8+28];
	ld.global.f32 	%f23, [%rd10+14336];
	fma.rn.f32 	%f24, %f22, %f23, %f21;
	ld.global.f32 	%f25, [%rd8+32];
	ld.global.f32 	%f26, [%rd10+16384];
	fma.rn.f32 	%f27, %f25, %f26, %f24;
	ld.global.f32 	%f28, [%rd8+36];
	ld.global.f32 	%f29, [%rd10+18432];
	fma.rn.f32 	%f30, %f28, %f29, %f27;
	ld.global.f32 	%f31, [%rd8+40];
	ld.global.f32 	%f32, [%rd10+20480];
	fma.rn.f32 	%f33, %f31, %f32, %f30;
	ld.global.f32 	%f34, [%rd8+44];
	ld.global.f32 	%f35, [%rd10+22528];
	fma.rn.f32 	%f36, %f34, %f35, %f33;
	ld.global.f32 	%f37, [%rd8+48];
	ld.global.f32 	%f38, [%rd10+24576];
	fma.rn.f32 	%f39, %f37, %f38, %f36;
	ld.global.f32 	%f40, [%rd8+52];
	ld.global.f32 	%f41, [%rd10+26624];
	fma.rn.f32 	%f42, %f40, %f41, %f39;
	ld.global.f32 	%f43, [%rd8+56];
	ld.global.f32 	%f44, [%rd10+28672];
	fma.rn.f32 	%f45, %f43, %f44, %f42;
	ld.global.f32 	%f46, [%rd8+60];
	ld.global.f32 	%f47, [%rd10+30720];
	fma.rn.f32 	%f48, %f46, %f47, %f45;
	ld.global.f32 	%f49, [%rd8+64];
	ld.global.f32 	%f50, [%rd10+32768];
	fma.rn.f32 	%f51, %f49, %f50, %f48;
	ld.global.f32 	%f52, [%rd8+68];
	ld.global.f32 	%f53, [%rd10+34816];
	fma.rn.f32 	%f54, %f52, %f53, %f51;
	ld.global.f32 	%f55, [%rd8+72];
	ld.global.f32 	%f56, [%rd10+36864];
	fma.rn.f32 	%f57, %f55, %f56, %f54;
	ld.global.f32 	%f58, [%rd8+76];
	ld.global.f32 	%f59, [%rd10+38912];
	fma.rn.f32 	%f60, %f58, %f59, %f57;
	ld.global.f32 	%f61, [%rd8+80];
	ld.global.f32 	%f62, [%rd10+40960];
	fma.rn.f32 	%f63, %f61, %f62, %f60;
	ld.global.f32 	%f64, [%rd8+84];
	ld.global.f32 	%f65, [%rd10+43008];
	fma.rn.f32 	%f66, %f64, %f65, %f63;
	ld.global.f32 	%f67, [%rd8+88];
	ld.global.f32 	%f68, [%rd10+45056];
	fma.rn.f32 	%f69, %f67, %f68, %f66;
	ld.global.f32 	%f70, [%rd8+92];
	ld.global.f32 	%f71, [%rd10+47104];
	fma.rn.f32 	%f72, %f70, %f71, %f69;
	ld.global.f32 	%f73, [%rd8+96];
	ld.global.f32 	%f74, [%rd10+49152];
	fma.rn.f32 	%f75, %f73, %f74, %f72;
	ld.global.f32 	%f76, [%rd8+100];
	ld.global.f32 	%f77, [%rd10+51200];
	fma.rn.f32 	%f78, %f76, %f77, %f75;
	ld.global.f32 	%f79, [%rd8+104];
	ld.global.f32 	%f80, [%rd10+53248];
	fma.rn.f32 	%f81, %f79, %f80, %f78;
	ld.global.f32 	%f82, [%rd8+108];
	ld.global.f32 	%f83, [%rd10+55296];
	fma.rn.f32 	%f84, %f82, %f83, %f81;
	ld.global.f32 	%f85, [%rd8+112];
	ld.global.f32 	%f86, [%rd10+57344];
	fma.rn.f32 	%f87, %f85, %f86, %f84;
	ld.global.f32 	%f88, [%rd8+116];
	ld.global.f32 	%f89, [%rd10+59392];
	fma.rn.f32 	%f90, %f88, %f89, %f87;
	ld.global.f32 	%f91, [%rd8+120];
	ld.global.f32 	%f92, [%rd10+61440];
	fma.rn.f32 	%f93, %f91, %f92, %f90;
	ld.global.f32 	%f94, [%rd8+124];
	ld.global.f32 	%f95, [%rd10+63488];
	fma.rn.f32 	%f96, %f94, %f95, %f93;
	shl.b32 	%r10, %r1, 9;
	add.s32 	%r11, %r10, %r2;
	mul.wide.s32 	%rd11, %r11, 4;
	add.s64 	%rd12, %rd4, %rd11;
	st.global.f32 	[%rd12], %f96;
$L__BB0_2:
	ret;

}


// ===== COMPILED SASS (sm_100) =====

	.target	sm_100

	.elftype	@"ET_EXEC"


//--------------------- .note.nv.tkinfo           --------------------------
	.section	.note.nv.tkinfo,"",@"SHT_NOTE"
	.sectionflags	@"SHF_NOTE_NV_TKINFO"
	.tkinfo
        /*0018*/ 	.word	0x00000002
        /*0030*/ 	.string	""
        /*0030*/ 	.string	"ptxas"
        /*0030*/ 	.string	"Cuda compilation tools, release 13.0, V13.0.88"
        /*0030*/ 	.string	"Build cuda_13.0.r13.0/compiler.36424714_0"
        /*0030*/ 	.string	"-arch sm_100 -m 64 "



//--------------------- .note.nv.cuinfo           --------------------------
	.section	.note.nv.cuinfo,"",@"SHT_NOTE"
	.sectionflags	@"SHF_NOTE_NV_CUINFO"
        /*0018*/ 	.short	0x0002
        /*001a*/ 	.short	0x0064
        /*001c*/ 	.short	0x0082
	.zero		2


//--------------------- .nv.info                  --------------------------
	.section	.nv.info,"",@"SHT_CUDA_INFO"
	.align	4


	//----- nvinfo : EIATTR_REGCOUNT
	.align		4
        /*0000*/ 	.byte	0x04, 0x2f
        /*0002*/ 	.short	(.L_1 - .L_0)
	.align		4
.L_0:
        /*0004*/ 	.word	index@(_Z14simpleMultiplyPfS_S_)
        /*0008*/ 	.word	0x00000020


	//----- nvinfo : EIATTR_FRAME_SIZE
	.align		4
.L_1:
        /*000c*/ 	.byte	0x04, 0x11
        /*000e*/ 	.short	(.L_3 - .L_2)
	.align		4
.L_2:
        /*0010*/ 	.word	index@(_Z14simpleMultiplyPfS_S_)
        /*0014*/ 	.word	0x00000000


	//----- nvinfo : EIATTR_MIN_STACK_SIZE
	.align		4
.L_3:
        /*0018*/ 	.byte	0x04, 0x12
        /*001a*/ 	.short	(.L_5 - .L_4)
	.align		4
.L_4:
        /*001c*/ 	.word	index@(_Z14simpleMultiplyPfS_S_)
        /*0020*/ 	.word	0x00000000
.L_5:


//--------------------- .nv.compat                --------------------------
	.section	.nv.compat,"",@"SHT_CUDA_COMPAT_INFO"
	.align	4
        /*0000*/ 	.byte	0x02, 0x09, 0x00, 0x00, 0x02, 0x02, 0x01, 0x00, 0x02, 0x05, 0x05, 0x00, 0x03, 0x07, 0x01, 0x01
        /*0010*/ 	.byte	0x02, 0x03, 0x00, 0x00, 0x02, 0x06, 0x01, 0x00, 0x04, 0x0b, 0x08, 0x00, 0x09, 0x00, 0x00, 0x00
        /*0020*/ 	.byte	0x00, 0x00, 0x00, 0x00


//--------------------- .nv.info._Z14simpleMultiplyPfS_S_ --------------------------
	.section	.nv.info._Z14simpleMultiplyPfS_S_,"",@"SHT_CUDA_INFO"
	.sectionflags	@""
	.align	4


	//----- nvinfo : EIATTR_CUDA_API_VERSION
	.align		4
        /*0000*/ 	.byte	0x04, 0x37
        /*0002*/ 	.short	(.L_7 - .L_6)
.L_6:
        /*0004*/ 	.word	0x00000082


	//----- nvinfo : EIATTR_KPARAM_INFO
	.align		4
.L_7:
        /*0008*/ 	.byte	0x04, 0x17
        /*000a*/ 	.short	(.L_9 - .L_8)
.L_8:
        /*000c*/ 	.word	0x00000000
        /*0010*/ 	.short	0x0002
        /*0012*/ 	.short	0x0010
        /*0014*/ 	.byte	0x00, 0xf5, 0x21, 0x00


	//----- nvinfo : EIATTR_KPARAM_INFO
	.align		4
.L_9:
        /*0018*/ 	.byte	0x04, 0x17
        /*001a*/ 	.short	(.L_11 - .L_10)
.L_10:
        /*001c*/ 	.word	0x00000000
        /*0020*/ 	.short	0x0001
        /*0022*/ 	.short	0x0008
        /*0024*/ 	.byte	0x00, 0xf5, 0x21, 0x00


	//----- nvinfo : EIATTR_KPARAM_INFO
	.align		4
.L_11:
        /*0028*/ 	.byte	0x04, 0x17
        /*002a*/ 	.short	(.L_13 - .L_12)
.L_12:
        /*002c*/ 	.word	0x00000000
        /*0030*/ 	.short	0x0000
        /*0032*/ 	.short	0x0000
        /*0034*/ 	.byte	0x00, 0xf5, 0x21, 0x00


	//----- nvinfo : EIATTR_SPARSE_MMA_MASK
	.align		4
.L_13:
        /*0038*/ 	.byte	0x03, 0x50
        /*003a*/ 	.short	0x0000


	//----- nvinfo : EIATTR_MAXREG_COUNT
	.align		4
        /*003c*/ 	.byte	0x03, 0x1b
        /*003e*/ 	.short	0x00ff


	//----- nvinfo : EIATTR_MERCURY_ISA_VERSION
	.align		4
        /*0040*/ 	.byte	0x03, 0x5f
        /*0042*/ 	.short	0x0101


	//----- nvinfo : EIATTR_VRC_CTA_INIT_COUNT
	.align		4
        /*0044*/ 	.byte	0x02, 0x4a
	.zero		1
	.zero		1


	//----- nvinfo : EIATTR_EXIT_INSTR_OFFSETS
	.align		4
        /*0048*/ 	.byte	0x04, 0x1c
        /*004a*/ 	.short	(.L_15 - .L_14)


	//   ....[0]....
.L_14:
        /*004c*/ 	.word	0x000000b0


	//   ....[1]....
        /*0050*/ 	.word	0x00000760


	//----- nvinfo : EIATTR_CBANK_PARAM_SIZE
	.align		4
.L_15:
        /*0054*/ 	.byte	0x03, 0x19
        /*0056*/ 	.short	0x0018


	//----- nvinfo : EIATTR_PARAM_CBANK
	.align		4
        /*0058*/ 	.byte	0x04, 0x0a
        /*005a*/ 	.short	(.L_17 - .L_16)
	.align		4
.L_16:
        /*005c*/ 	.word	index@(.nv.constant0._Z14simpleMultiplyPfS_S_)
        /*0060*/ 	.short	0x0380
        /*0062*/ 	.short	0x0018


	//----- nvinfo : EIATTR_SW_WAR
	.align		4
.L_17:
        /*0064*/ 	.byte	0x04, 0x36
        /*0066*/ 	.short	(.L_19 - .L_18)
.L_18:
        /*0068*/ 	.word	0x00000008
.L_19:


//--------------------- .nv.callgraph             --------------------------
	.section	.nv.callgraph,"",@"SHT_CUDA_CALLGRAPH"
	.align	4
	.sectionentsize	8
	.align		4
        /*0000*/ 	.word	0x00000000
	.align		4
        /*0004*/ 	.word	0xffffffff
	.align		4
        /*0008*/ 	.word	0x00000000
	.align		4
        /*000c*/ 	.word	0xfffffffe
	.align		4
        /*0010*/ 	.word	0x00000000
	.align		4
        /*0014*/ 	.word	0xfffffffd
	.align		4
        /*0018*/ 	.word	0x00000000
	.align		4
        /*001c*/ 	.word	0xfffffffc


//--------------------- .text._Z14simpleMultiplyPfS_S_ --------------------------
	.section	.text._Z14simpleMultiplyPfS_S_,"ax",@progbits
	.align	128
        .global         _Z14simpleMultiplyPfS_S_
        .type           _Z14simpleMultiplyPfS_S_,@function
        .size           _Z14simpleMultiplyPfS_S_,(.L_x_1 - _Z14simpleMultiplyPfS_S_)
        .other          _Z14simpleMultiplyPfS_S_,@"STO_CUDA_ENTRY STV_DEFAULT"
_Z14simpleMultiplyPfS_S_:
.text._Z14simpleMultiplyPfS_S_:
[----:B------:R-:W-:Y:S01]  /*0000*/  LDC R1, c[0x0][0x37c] ;  /* 0x0000df00ff017b82 */ /* 0x000fe20000000800 */
[----:B------:R-:W0:Y:S07]  /*0010*/  S2R R3, SR_TID.X ;  /* 0x0000000000037919 */ /* 0x000e2e0000002100 */
[----:B------:R-:W1:Y:S01]  /*0020*/  LDC R7, c[0x0][0x364] ;  /* 0x0000d900ff077b82 */ /* 0x000e620000000800 */
[----:B------:R-:W1:Y:S07]  /*0030*/  S2R R0, SR_TID.Y ;  /* 0x0000000000007919 */ /* 0x000e6e0000002200 */
[----:B------:R-:W0:Y:S08]  /*0040*/  S2UR UR5, SR_CTAID.X ;  /* 0x00000000000579c3 */ /* 0x000e300000002500 */
[----:B------:R-:W0:Y:S08]  /*0050*/  LDC R6, c[0x0][0x360] ;  /* 0x0000d800ff067b82 */ /* 0x000e300000000800 */
[----:B------:R-:W1:Y:S01]  /*0060*/  S2UR UR4, SR_CTAID.Y ;  /* 0x00000000000479c3 */ /* 0x000e620000002600 */
[----:B0-----:R-:W-:-:S05]  /*0070*/  IMAD R6, R6, UR5, R3 ;  /* 0x0000000506067c24 */ /* 0x001fca000f8e0203 */
[----:B------:R-:W-:Y:S01]  /*0080*/  ISETP.GT.AND P0, PT, R6, 0x1ff, PT ;  /* 0x000001ff0600780c */ /* 0x000fe20003f04270 */
[----:B-1----:R-:W-:-:S05]  /*0090*/  IMAD R7, R7, UR4, R0 ;  /* 0x0000000407077c24 */ /* 0x002fca000f8e0200 */
[----:B------:R-:W-:-:S13]  /*00a0*/  ISETP.GT.U32.OR P0, PT, R7, 0x1ff, P0 ;  /* 0x000001ff0700780c */ /* 0x000fda0000704470 */
[----:B------:R-:W-:Y:S05]  /*00b0*/  @P0 EXIT ;  /* 0x000000000000094d */ /* 0x000fea0003800000 */
[----:B------:R-:W0:Y:S01]  /*00c0*/  LDC.64 R4, c[0x0][0x380] ;  /* 0x0000e000ff047b82 */ /* 0x000e220000000a00 */
[----:B------:R-:W1:Y:S01]  /*00d0*/  LDCU.64 UR4, c[0x0][0x358] ;  /* 0x00006b00ff0477ac */ /* 0x000e620008000a00 */
[----:B------:R-:W-:-:S06]  /*00e0*/  SHF.L.U32 R9, R7, 0x5, RZ ;  /* 0x0000000507097819 */ /* 0x000fcc00000006ff */
[----:B------:R-:W2:Y:S01]  /*00f0*/  LDC.64 R2, c[0x0][0x388] ;  /* 0x0000e200ff027b82 */ /* 0x000ea20000000a00 */
[----:B0-----:R-:W-:-:S05]  /*0100*/  IMAD.WIDE.U32 R4, R9, 0x4, R4 ;  /* 0x0000000409047825 */ /* 0x001fca00078e0004 */
[----:B-1----:R-:W3:Y:S01]  /*0110*/  LDG.E R0, desc[UR4][R4.64] ;  /* 0x0000000404007981 */ /* 0x002ee2000c1e1900 */
[----:B--2---:R-:W-:-:S03]  /*0120*/  IMAD.WIDE R2, R6, 0x4, R2 ;  /* 0x0000000406027825 */ /* 0x004fc600078e0202 */
[----:B------:R-:W2:Y:S04]  /*0130*/  LDG.E R27, desc[UR4][R4.64+0x4] ;  /* 0x00000404041b7981 */ /* 0x000ea8000c1e1900 */
[----:B------:R-:W3:Y:S04]  /*0140*/  LDG.E R9, desc[UR4][R2.64] ;  /* 0x0000000402097981 */ /* 0x000ee8000c1e1900 */
[----:B------:R-:W2:Y:S04]  /*0150*/  LDG.E R8, desc[UR4][R2.64+0x800] ;  /* 0x0008000402087981 */ /* 0x000ea8000c1e1900 */
[----:B------:R-:W4:Y:S04]  /*0160*/  LDG.E R21, desc[UR4][R4.64+0x8] ;  /* 0x0000080404157981 */ /* 0x000f28000c1e1900 */
[----:B------:R-:W4:Y:S04]  /*0170*/  LDG.E R18, desc[UR4][R2.64+0x1000] ;  /* 0x0010000402127981 */ /* 0x000f28000c1e1900 */
[----:B------:R-:W5:Y:S04]  /*0180*/  LDG.E R20, desc[UR4][R4.64+0xc] ;  /* 0x00000c0404147981 */ /* 0x000f68000c1e1900 */
        /* <DEDUP_REMOVED lines=12> */
[----:B------:R-:W5:Y:S01]  /*0250*/  LDG.E R11, desc[UR4][R2.64+0x4800] ;  /* 0x00480004020b7981 */ /* 0x000f62000c1e1900 */
[----:B---3--:R-:W-:-:S03]  /*0260*/  FFMA R0, R0, R9, RZ ;  /* 0x0000000900007223 */ /* 0x008fc600000000ff */
[----:B------:R-:W3:Y:S01]  /*0270*/  LDG.E R9, desc[UR4][R2.64+0x5000] ;  /* 0x0050000402097981 */ /* 0x000ee2000c1e1900 */
[----:B--2---:R-:W-:-:S03]  /*0280*/  FFMA R0, R27, R8, R0 ;  /* 0x000000081b007223 */ /* 0x004fc60000000000 */
[----:B------:R-:W3:Y:S01]  /*0290*/  LDG.E R8, desc[UR4][R4.64+0x28] ;  /* 0x0000280404087981 */ /* 0x000ee2000c1e1900 */
[----:B----4-:R-:W-:-:S03]  /*02a0*/  FFMA R27, R21, R18, R0 ;  /* 0x00000012151b7223 */ /* 0x010fc60000000000 */
[----:B------:R-:W2:Y:S04]  /*02b0*/  LDG.E R18, desc[UR4][R4.64+0x2c] ;  /* 0x00002c0404127981 */ /* 0x000ea8000c1e1900 */
[----:B------:R-:W2:Y:S01]  /*02c0*/  LDG.E R21, desc[UR4][R2.64+0x5800] ;  /* 0x0058000402157981 */ /* 0x000ea2000c1e1900 */
[----:B-----5:R-:W-:-:S03]  /*02d0*/  FFMA R27, R20, R23, R27 ;  /* 0x00000017141b7223 */ /* 0x020fc6000000001b */
[----:B------:R-:W4:Y:S04]  /*02e0*/  LDG.E R20, desc[UR4][R4.64+0x30] ;  /* 0x0000300404147981 */ /* 0x000f28000c1e1900 */
[----:B------:R-:W4:Y:S01]  /*02f0*/  LDG.E R23, desc[UR4][R2.64+0x6000] ;  /* 0x0060000402177981 */ /* 0x000f22000c1e1900 */
[----:B------:R-:W-:-:S03]  /*0300*/  FFMA R27, R22, R25, R27 ;  /* 0x00000019161b7223 */ /* 0x000fc6000000001b */
[----:B------:R-:W5:Y:S04]  /*0310*/  LDG.E R22, desc[UR4][R4.64+0x34] ;  /* 0x0000340404167981 */ /* 0x000f68000c1e1900 */
[----:B------:R-:W5:Y:S01]  /*0320*/  LDG.E R25, desc[UR4][R2.64+0x6800] ;  /* 0x0068000402197981 */ /* 0x000f62000c1e1900 */
        /* <DEDUP_REMOVED lines=15> */
[----:B---3--:R-:W-:-:S03]  /*0420*/  FFMA R27, R8, R9, R27 ;  /* 0x00000009081b7223 */ /* 0x008fc6000000001b */
[----:B------:R-:W3:Y:S04]  /*0430*/  LDG.E R9, desc[UR4][R4.64+0x4c] ;  /* 0x00004c0404097981 */ /* 0x000ee8000c1e1900 */
[----:B------:R-:W3:Y:S01]  /*0440*/  LDG.E R8, desc[UR4][R2.64+0x9800] ;  /* 0x0098000402087981 */ /* 0x000ee2000c1e1900 */
[----:B--2---:R-:W-:-:S03]  /*0450*/  FFMA R27, R18, R21, R27 ;  /* 0x00000015121b7223 */ /* 0x004fc6000000001b */
[----:B------:R-:W2:Y:S04]  /*0460*/  LDG.E R21, desc[UR4][R4.64+0x50] ;  /* 0x0000500404157981 */ /* 0x000ea8000c1e1900 */
[----:B------:R-:W2:Y:S01]  /*0470*/  LDG.E R18, desc[UR4][R2.64+0xa000] ;  /* 0x00a0000402127981 */ /* 0x000ea2000c1e1900 */
[----:B----4-:R-:W-:-:S03]  /*0480*/  FFMA R27, R20, R23, R27 ;  /* 0x00000017141b7223 */ /* 0x010fc6000000001b */
[----:B------:R-:W4:Y:S04]  /*0490*/  LDG.E R23, desc[UR4][R4.64+0x54] ;  /* 0x0000540404177981 */ /* 0x000f28000c1e1900 */
[----:B------:R-:W4:Y:S01]  /*04a0*/  LDG.E R20, desc[UR4][R2.64+0xa800] ;  /* 0x00a8000402147981 */ /* 0x000f22000c1e1900 */
[----:B-----5:R-:W-:-:S03]  /*04b0*/  FFMA R27, R22, R25, R27 ;  /* 0x00000019161b7223 */ /* 0x020fc6000000001b */
        /* <DEDUP_REMOVED lines=26> */
[----:B------:R-:W4:Y:S04]  /*0660*/  LDG.E R24, desc[UR4][R2.64+0xf000] ;  /* 0x00f0000402187981 */ /* 0x000f28000c1e1900 */
[----:B------:R-:W4:Y:S01]  /*0670*/  LDG.E R20, desc[UR4][R4.64+0x7c] ;  /* 0x00007c0404147981 */ /* 0x000f22000c1e1900 */
[----:B-----5:R-:W-:-:S04]  /*0680*/  FFMA R25, R22, R25, R29 ;  /* 0x0000001916197223 */ /* 0x020fc8000000001d */
[----:B------:R-:W-:-:S04]  /*0690*/  FFMA R19, R16, R19, R25 ;  /* 0x0000001310137223 */ /* 0x000fc80000000019 */
[----:B------:R-:W-:Y:S02]  /*06a0*/  FFMA R14, R14, R17, R19 ;  /* 0x000000110e0e7223 */ /* 0x000fe40000000013 */
[----:B------:R-:W0:Y:S02]  /*06b0*/  LDC.64 R16, c[0x0][0x390] ;  /* 0x0000e400ff107b82 */ /* 0x000e240000000a00 */
[----:B------:R-:W-:-:S04]  /*06c0*/  FFMA R15, R15, R12, R14 ;  /* 0x0000000c0f0f7223 */ /* 0x000fc8000000000e */
[----:B------:R-:W-:-:S04]  /*06d0*/  FFMA R13, R0, R13, R15 ;  /* 0x0000000d000d7223 */ /* 0x000fc8000000000f */
[----:B------:R-:W-:Y:S01]  /*06e0*/  FFMA R11, R10, R11, R13 ;  /* 0x0000000b0a0b7223 */ /* 0x000fe2000000000d */
[----:B------:R-:W-:-:S05]  /*06f0*/  LEA R7, R7, R6, 0x9 ;  /* 0x0000000607077211 */ /* 0x000fca00078e48ff */
[----:B0-----:R-:W-:-:S04]  /*0700*/  IMAD.WIDE R16, R7, 0x4, R16 ;  /* 0x0000000407107825 */ /* 0x001fc800078e0210 */
[----:B---3--:R-:W-:-:S04]  /*0710*/  FFMA R9, R8, R9, R11 ;  /* 0x0000000908097223 */ /* 0x008fc8000000000b */
[----:B--2---:R-:W-:-:S04]  /*0720*/  FFMA R18, R18, R21, R9 ;  /* 0x0000001512127223 */ /* 0x004fc80000000009 */
[----:B----4-:R-:W-:-:S04]  /*0730*/  FFMA R23, R23, R24, R18 ;  /* 0x0000001817177223 */ /* 0x010fc80000000012 */
[----:B------:R-:W-:-:S05]  /*0740*/  FFMA R23, R20, R27, R23 ;  /* 0x0000001b14177223 */ /* 0x000fca0000000017 */
[----:B------:R-:W-:Y:S01]  /*0750*/  STG.E desc[UR4][R16.64], R23 ;  /* 0x0000001710007986 */ /* 0x000fe2000c101904 */
[----:B------:R-:W-:Y:S05]  /*0760*/  EXIT ;  /* 0x000000000000794d */ /* 0x000fea0003800000 */
.L_x_0:
[----:B------:R-:W-:-:S00]  /*0770*/  BRA `(.L_x_0) ;  /* 0xfffffffc00fc7947 */ /* 0x000fc0000383ffff */
[----:B------:R-:W-:-:S00]  /*0780*/  NOP ;  /* 0x0000000000007918 */ /* 0x000fc00000000000 */
[----:B------:R-:W-:-:S00]  /*0790*/  NOP ;  /* 0x0000000000007918 */ /* 0x000fc00000000000 */
[----:B------:R-:W-:-:S00]  /*07a0*/  NOP ;  /* 0x0000000000007918 */ /* 0x000fc00000000000 */
[----:B------:R-:W-:-:S00]  /*07b0*/  NOP ;  /* 0x0000000000007918 */ /* 0x000fc00000000000 */
[----:B------:R-:W-:-:S00]  /*07c0*/  NOP ;  /* 0x0000000000007918 */ /* 0x000fc00000000000 */
[----:B------:R-:W-:-:S00]  /*07d0*/  NOP ;  /* 0x0000000000007918 */ /* 0x000fc00000000000 */
[----:B------:R-:W-:-:S00]  /*07e0*/  NOP ;  /* 0x0000000000007918 */ /* 0x000fc00000000000 */
[----:B------:R-:W-:-:S00]  /*07f0*/  NOP ;  /* 0x0000000000007918 */ /* 0x000fc00000000000 */
.L_x_1:


//--------------------- .nv.shared.reserved.0     --------------------------
	.section	.nv.shared.reserved.0,"aw",@nobits
	.weak		__nv_reservedSMEM_offset_0_alias
	.size		__nv_reservedSMEM_offset_0_alias, 0, 64
	.other		__nv_reservedSMEM_offset_0_alias,@"STO_CUDA_RESERVED_SHARED STV_DEFAULT"
__nv_reservedSMEM_offset_0_alias:
	.zero		0
	.zero		64


//--------------------- .nv.constant0._Z14simpleMultiplyPfS_S_ --------------------------
	.section	.nv.constant0._Z14simpleMultiplyPfS_S_,"a",@progbits
	.sectionflags	@""
	.align	4
.nv.constant0._Z14simpleMultiplyPfS_S_:
	.zero		920


//--------------------- SYMBOLS --------------------------

	.type		.nv.reservedSmem.offset0,@object
	.size		.nv.reservedSmem.offset0,0x4
